	.headerflags	@"EF_CUDA_TEXMODE_UNIFIED EF_CUDA_64BIT_ADDRESS EF_CUDA_ACCELERATORS EF_CUDA_SM90 EF_CUDA_VIRTUAL_SM(EF_CUDA_SM90)"
	.elftype	@"ET_EXEC"


//--------------------- .nv.info                  --------------------------
	.section	.nv.info,"",@"SHT_CUDA_INFO"
	.align	4


	//----- nvinfo : EIATTR_REGCOUNT
	.align		4
        /*0000*/ 	.byte	0x04, 0x2f
        /*0002*/ 	.short	(.L_1 - .L_0)
	.align		4
.L_0:
        /*0004*/ 	.word	index@(triton_poi_fused__unsafe_index_add_mul_sub_11)
        /*0008*/ 	.word	0x00000010


	//----- nvinfo : EIATTR_MIN_STACK_SIZE
	.align		4
.L_1:
        /*000c*/ 	.byte	0x04, 0x12
        /*000e*/ 	.short	(.L_3 - .L_2)
	.align		4
.L_2:
        /*0010*/ 	.word	index@(triton_poi_fused__unsafe_index_add_mul_sub_11)
        /*0014*/ 	.word	0x00000000


	//----- nvinfo : EIATTR_FRAME_SIZE
	.align		4
.L_3:
        /*0018*/ 	.byte	0x04, 0x11
        /*001a*/ 	.short	(.L_5 - .L_4)
	.align		4
.L_4:
        /*001c*/ 	.word	index@(triton_poi_fused__unsafe_index_add_mul_sub_11)
        /*0020*/ 	.word	0x00000000


	//----- nvinfo : EIATTR_MIN_STACK_SIZE
	.align		4
.L_5:
        /*0024*/ 	.byte	0x04, 0x12
        /*0026*/ 	.short	(.L_7 - .L_6)
	.align		4
.L_6:
        /*0028*/ 	.word	index@(triton_poi_fused__unsafe_index_add_mul_sub_11)
        /*002c*/ 	.word	0x00000000
.L_7:


//--------------------- .nv.info.triton_poi_fused__unsafe_index_add_mul_sub_11 --------------------------
	.section	.nv.info.triton_poi_fused__unsafe_index_add_mul_sub_11,"",@"SHT_CUDA_INFO"
	.sectionflags	@""
	.align	4


	//----- nvinfo : EIATTR_CUDA_API_VERSION
	.align		4
        /*0000*/ 	.byte	0x04, 0x37
        /*0002*/ 	.short	(.L_9 - .L_8)
.L_8:
        /*0004*/ 	.word	0x0000007c


	//----- nvinfo : EIATTR_KPARAM_INFO
	.align		4
.L_9:
        /*0008*/ 	.byte	0x04, 0x17
        /*000a*/ 	.short	(.L_11 - .L_10)
.L_10:
        /*000c*/ 	.word	0x00000000
        /*0010*/ 	.short	0x0008
        /*0012*/ 	.short	0x0040
        /*0014*/ 	.byte	0x00, 0xf0, 0x11, 0x00


	//----- nvinfo : EIATTR_KPARAM_INFO
	.align		4
.L_11:
        /*0018*/ 	.byte	0x04, 0x17
        /*001a*/ 	.short	(.L_13 - .L_12)
.L_12:
        /*001c*/ 	.word	0x00000000
        /*0020*/ 	.short	0x0007
        /*0022*/ 	.short	0x0038
        /*0024*/ 	.byte	0x00, 0xf4, 0x21, 0x00


	//----- nvinfo : EIATTR_KPARAM_INFO
	.align		4
.L_13:
        /*0028*/ 	.byte	0x04, 0x17
        /*002a*/ 	.short	(.L_15 - .L_14)
.L_14:
        /*002c*/ 	.word	0x00000000
        /*0030*/ 	.short	0x0006
        /*0032*/ 	.short	0x0030
        /*0034*/ 	.byte	0x00, 0xf4, 0x21, 0x00


	//----- nvinfo : EIATTR_KPARAM_INFO
	.align		4
.L_15:
        /*0038*/ 	.byte	0x04, 0x17
        /*003a*/ 	.short	(.L_17 - .L_16)
.L_16:
        /*003c*/ 	.word	0x00000000
        /*0040*/ 	.short	0x0005
        /*0042*/ 	.short	0x0028
        /*0044*/ 	.byte	0x00, 0xf4, 0x21, 0x00


	//----- nvinfo : EIATTR_KPARAM_INFO
	.align		4
.L_17:
        /*0048*/ 	.byte	0x04, 0x17
        /*004a*/ 	.short	(.L_19 - .L_18)
.L_18:
        /*004c*/ 	.word	0x00000000
        /*0050*/ 	.short	0x0004
        /*0052*/ 	.short	0x0020
        /*0054*/ 	.byte	0x00, 0xf4, 0x21, 0x00


	//----- nvinfo : EIATTR_KPARAM_INFO
	.align		4
.L_19:
        /*0058*/ 	.byte	0x04, 0x17
        /*005a*/ 	.short	(.L_21 - .L_20)
.L_20:
        /*005c*/ 	.word	0x00000000
        /*0060*/ 	.short	0x0003
        /*0062*/ 	.short	0x0018
        /*0064*/ 	.byte	0x00, 0xf4, 0x21, 0x00


	//----- nvinfo : EIATTR_KPARAM_INFO
	.align		4
.L_21:
        /*0068*/ 	.byte	0x04, 0x17
        /*006a*/ 	.short	(.L_23 - .L_22)
.L_22:
        /*006c*/ 	.word	0x00000000
        /*0070*/ 	.short	0x0002
        /*0072*/ 	.short	0x0010
        /*0074*/ 	.byte	0x00, 0xf4, 0x21, 0x00


	//----- nvinfo : EIATTR_KPARAM_INFO
	.align		4
.L_23:
        /*0078*/ 	.byte	0x04, 0x17
        /*007a*/ 	.short	(.L_25 - .L_24)
.L_24:
        /*007c*/ 	.word	0x00000000
        /*0080*/ 	.short	0x0001
        /*0082*/ 	.short	0x0008
        /*0084*/ 	.byte	0x00, 0xf4, 0x21, 0x00


	//----- nvinfo : EIATTR_KPARAM_INFO
	.align		4
.L_25:
        /*0088*/ 	.byte	0x04, 0x17
        /*008a*/ 	.short	(.L_27 - .L_26)
.L_26:
        /*008c*/ 	.word	0x00000000
        /*0090*/ 	.short	0x0000
        /*0092*/ 	.short	0x0000
        /*0094*/ 	.byte	0x00, 0xf4, 0x21, 0x00


	//----- nvinfo : EIATTR_SPARSE_MMA_MASK
	.align		4
.L_27:
        /*0098*/ 	.byte	0x03, 0x50
        /*009a*/ 	.short	0x0000


	//----- nvinfo : EIATTR_MAXREG_COUNT
	.align		4
        /*009c*/ 	.byte	0x03, 0x1b
        /*009e*/ 	.short	0x00ff


	//----- nvinfo : EIATTR_EXIT_INSTR_OFFSETS
	.align		4
        /*00a0*/ 	.byte	0x04, 0x1c
        /*00a2*/ 	.short	(.L_29 - .L_28)


	//   ....[0]....
.L_28:
        /*00a4*/ 	.word	0x00000510


	//----- nvinfo : EIATTR_REQNTID
	.align		4
.L_29:
        /*00a8*/ 	.byte	0x04, 0x10
        /*00aa*/ 	.short	(.L_31 - .L_30)
.L_30:
        /*00ac*/ 	.word	0x00000080
        /*00b0*/ 	.word	0x00000001
        /*00b4*/ 	.word	0x00000001


	//----- nvinfo : EIATTR_CBANK_PARAM_SIZE
	.align		4
.L_31:
        /*00b8*/ 	.byte	0x03, 0x19
        /*00ba*/ 	.short	0x0044


	//----- nvinfo : EIATTR_PARAM_CBANK
	.align		4
        /*00bc*/ 	.byte	0x04, 0x0a
        /*00be*/ 	.short	(.L_33 - .L_32)
	.align		4
.L_32:
        /*00c0*/ 	.word	index@(.nv.constant0.triton_poi_fused__unsafe_index_add_mul_sub_11)
        /*00c4*/ 	.short	0x0210
        /*00c6*/ 	.short	0x0044


	//----- nvinfo : EIATTR_SW_WAR
	.align		4
.L_33:
        /*00c8*/ 	.byte	0x04, 0x36
        /*00ca*/ 	.short	(.L_35 - .L_34)
.L_34:
        /*00cc*/ 	.word	0x00000008
.L_35:


//--------------------- .nv.callgraph             --------------------------
	.section	.nv.callgraph,"",@"SHT_CUDA_CALLGRAPH"
	.align	4
	.sectionentsize	8
	.align		4
        /*0000*/ 	.word	0x00000000
	.align		4
        /*0004*/ 	.word	0xffffffff
	.align		4
        /*0008*/ 	.word	0x00000000
	.align		4
        /*000c*/ 	.word	0xfffffffe
	.align		4
        /*0010*/ 	.word	0x00000000
	.align		4
        /*0014*/ 	.word	0xfffffffd
	.align		4
        /*0018*/ 	.word	0x00000000
	.align		4
        /*001c*/ 	.word	0xfffffffc


//--------------------- .text.triton_poi_fused__unsafe_index_add_mul_sub_11 --------------------------
	.section	.text.triton_poi_fused__unsafe_index_add_mul_sub_11,"ax",@progbits
	.align	128
        .global         triton_poi_fused__unsafe_index_add_mul_sub_11
        .type           triton_poi_fused__unsafe_index_add_mul_sub_11,@function
        .size           triton_poi_fused__unsafe_index_add_mul_sub_11,(.L_x_1 - triton_poi_fused__unsafe_index_add_mul_sub_11)
        .other          triton_poi_fused__unsafe_index_add_mul_sub_11,@"STO_CUDA_ENTRY STV_DEFAULT"
triton_poi_fused__unsafe_index_add_mul_sub_11:
.text.triton_poi_fused__unsafe_index_add_mul_sub_11:
[----:B------:R-:W-:Y:S01]  /*0000*/  LDC R1, c[0x0][0x28] ;  /* 0x00000a00ff017b82 */ /* 0x000fe20000000800 */
[----:B------:R-:W1:Y:S07]  /*0010*/  S2R R0, SR_TID.X ;  /* 0x0000000000007919 */ /* 0x000e6e0000002100 */
[----:B------:R-:W2:Y:S01]  /*0020*/  LDC.64 R6, c[0x0][0x220] ;  /* 0x00008800ff067b82 */ /* 0x000ea20000000a00 */
[----:B------:R-:W-:Y:S01]  /*0030*/  ULDC.64 UR4, c[0x0][0x208] ;  /* 0x0000820000047ab9 */ /* 0x000fe20000000a00 */
[----:B------:R-:W-:Y:S01]  /*0040*/  ULDC.64 UR6, c[0x0][0x228] ;  /* 0x00008a0000067ab9 */ /* 0x000fe20000000a00 */
[----:B------:R-:W3:Y:S05]  /*0050*/  S2R R11, SR_CTAID.X ;  /* 0x00000000000b7919 */ /* 0x000eea0000002500 */
[----:B------:R-:W4:Y:S01]  /*0060*/  LDC.64 R4, c[0x0][0x230] ;  /* 0x00008c00ff047b82 */ /* 0x000f220000000a00 */
[----:B-1----:R-:W-:-:S05]  /*0070*/  LOP3.LUT R0, R0, 0x7f, RZ, 0xc0, !PT ;  /* 0x0000007f00007812 */ /* 0x002fca00078ec0ff */
[----:B---3--:R-:W-:-:S05]  /*0080*/  IMAD R0, R11, 0x80, R0 ;  /* 0x000000800b007824 */ /* 0x008fca00078e0200 */
[----:B------:R-:W-:-:S04]  /*0090*/  SHF.R.S32.HI R3, RZ, 0x1f, R0 ;  /* 0x0000001fff037819 */ /* 0x000fc80000011400 */
[----:B------:R-:W-:-:S04]  /*00a0*/  LEA.HI R3, R3, R0, RZ, 0x2 ;  /* 0x0000000003037211 */ /* 0x000fc800078f10ff */
[----:B------:R-:W-:-:S05]  /*00b0*/  LOP3.LUT R9, R3, 0xfffffffc, RZ, 0xc0, !PT ;  /* 0xfffffffc03097812 */ /* 0x000fca00078ec0ff */
[----:B------:R-:W-:-:S04]  /*00c0*/  IMAD.IADD R2, R0, 0x1, -R9 ;  /* 0x0000000100027824 */ /* 0x000fc800078e0a09 */
[----:B--2---:R-:W-:-:S04]  /*00d0*/  IMAD.WIDE R6, R2, 0x8, R6 ;  /* 0x0000000802067825 */ /* 0x004fc800078e0206 */
[----:B----4-:R-:W-:Y:S02]  /*00e0*/  IMAD.WIDE R4, R2, 0x8, R4 ;  /* 0x0000000802047825 */ /* 0x010fe400078e0204 */
[----:B------:R-:W2:Y:S04]  /*00f0*/  LDG.E.EL.64 R6, desc[UR4][R6.64] ;  /* 0x0000000406067981 */ /* 0x000ea8000c2e1b00 */
[----:B------:R-:W3:Y:S01]  /*0100*/  LDG.E.EL.64 R4, desc[UR4][R4.64] ;  /* 0x0000000404047981 */ /* 0x000ee2000c2e1b00 */
[----:B------:R-:W-:Y:S02]  /*0110*/  SHF.R.S32.HI R11, RZ, 0x18, R11 ;  /* 0x00000018ff0b7819 */ /* 0x000fe4000001140b */
[----:B------:R-:W-:-:S04]  /*0120*/  SHF.R.S32.HI R12, RZ, 0x2, R3 ;  /* 0x00000002ff0c7819 */ /* 0x000fc80000011403 */
[----:B------:R-:W-:Y:S02]  /*0130*/  LEA.HI R3, R12, R12, RZ, 0x2 ;  /* 0x0000000c0c037211 */ /* 0x000fe400078f10ff */
[----:B--2---:R-:W-:Y:S02]  /*0140*/  IADD3 R9, P1, R6, 0x18, RZ ;  /* 0x0000001806097810 */ /* 0x004fe40007f3e0ff */
[----:B------:R-:W-:-:S03]  /*0150*/  ISETP.GE.AND P0, PT, R7, RZ, PT ;  /* 0x000000ff0700720c */ /* 0x000fc60003f06270 */
[----:B------:R-:W-:Y:S01]  /*0160*/  IMAD.X R13, RZ, RZ, R7, P1 ;  /* 0x000000ffff0d7224 */ /* 0x000fe200008e0607 */
[----:B------:R-:W-:Y:S02]  /*0170*/  SEL R10, R9, R6, !P0 ;  /* 0x00000006090a7207 */ /* 0x000fe40004000000 */
[----:B------:R-:W-:Y:S02]  /*0180*/  SGXT R9, R11, 0x1 ;  /* 0x000000010b09781a */ /* 0x000fe40000000200 */
[----:B---3--:R-:W-:Y:S02]  /*0190*/  IADD3 R11, P1, R4, 0x18, RZ ;  /* 0x00000018040b7810 */ /* 0x008fe40007f3e0ff */
[----:B------:R-:W-:Y:S02]  /*01a0*/  LEA.HI R9, R9, R0, RZ, 0x4 ;  /* 0x0000000009097211 */ /* 0x000fe400078f20ff */
[----:B------:R-:W-:Y:S02]  /*01b0*/  SEL R13, R13, R7, !P0 ;  /* 0x000000070d0d7207 */ /* 0x000fe40004000000 */
[----:B------:R-:W-:-:S02]  /*01c0*/  ISETP.GE.AND P0, PT, R5, RZ, PT ;  /* 0x000000ff0500720c */ /* 0x000fc40003f06270 */
[----:B------:R-:W-:Y:S02]  /*01d0*/  IADD3.X R7, RZ, R5, RZ, P1, !PT ;  /* 0x00000005ff077210 */ /* 0x000fe40000ffe4ff */
[C---:B------:R-:W-:Y:S02]  /*01e0*/  LEA R6, P1, R10.reuse, UR6, 0x2 ;  /* 0x000000060a067c11 */ /* 0x040fe4000f8210ff */
[----:B------:R-:W-:Y:S02]  /*01f0*/  SHF.R.S32.HI R9, RZ, 0x4, R9 ;  /* 0x00000004ff097819 */ /* 0x000fe40000011409 */
[----:B------:R-:W-:Y:S02]  /*0200*/  SEL R4, R11, R4, !P0 ;  /* 0x000000040b047207 */ /* 0x000fe40004000000 */
[----:B------:R-:W-:Y:S01]  /*0210*/  SEL R11, R7, R5, !P0 ;  /* 0x00000005070b7207 */ /* 0x000fe20004000000 */
[----:B------:R-:W-:Y:S01]  /*0220*/  IMAD R5, R9, 0x18, RZ ;  /* 0x0000001809057824 */ /* 0x000fe200078e02ff */
[----:B------:R-:W-:-:S02]  /*0230*/  LEA.HI.X R7, R10, UR7, R13, 0x2, P1 ;  /* 0x000000070a077c11 */ /* 0x000fc400088f140d */
[----:B------:R-:W-:Y:S01]  /*0240*/  LEA R8, P0, R4, UR6, 0x2 ;  /* 0x0000000604087c11 */ /* 0x000fe2000f8010ff */
[----:B------:R-:W-:-:S03]  /*0250*/  IMAD.WIDE R6, R5, 0x4, R6 ;  /* 0x0000000405067825 */ /* 0x000fc600078e0206 */
[----:B------:R-:W-:Y:S02]  /*0260*/  LEA.HI.X R9, R4, UR7, R11, 0x2, P0 ;  /* 0x0000000704097c11 */ /* 0x000fe400080f140b */
[----:B------:R-:W1:Y:S01]  /*0270*/  LDC.64 R10, c[0x0][0x248] ;  /* 0x00009200ff0a7b82 */ /* 0x000e620000000a00 */
[----:B------:R-:W-:Y:S01]  /*0280*/  IMAD.WIDE R8, R5, 0x4, R8 ;  /* 0x0000000405087825 */ /* 0x000fe200078e0208 */
[----:B------:R-:W2:Y:S06]  /*0290*/  LDG.E.EL R6, desc[UR4][R6.64] ;  /* 0x0000000406067981 */ /* 0x000eac000c2e1900 */
[----:B------:R-:W3:Y:S01]  /*02a0*/  LDC.64 R4, c[0x0][0x238] ;  /* 0x00008e00ff047b82 */ /* 0x000ee20000000a00 */
[----:B------:R-:W4:Y:S01]  /*02b0*/  LDG.E.EL R8, desc[UR4][R8.64] ;  /* 0x0000000408087981 */ /* 0x000f22000c2e1900 */
[----:B------:R-:W-:Y:S01]  /*02c0*/  LOP3.LUT R13, R3, 0xfffffffc, RZ, 0xc0, !PT ;  /* 0xfffffffc030d7812 */ /* 0x000fe200078ec0ff */
[----:B---3--:R-:W-:-:S04]  /*02d0*/  IMAD.WIDE R2, R2, 0x4, R4 ;  /* 0x0000000402027825 */ /* 0x008fc800078e0204 */
[----:B------:R-:W-:Y:S02]  /*02e0*/  IMAD.IADD R5, R12, 0x1, -R13 ;  /* 0x000000010c057824 */ /* 0x000fe400078e0a0d */
[----:B------:R3:W5:Y:S02]  /*02f0*/  LDG.E.EL R12, desc[UR4][R2.64] ;  /* 0x00000004020c7981 */ /* 0x000764000c2e1900 */
[----:B-1----:R-:W-:-:S06]  /*0300*/  IMAD.WIDE R4, R5, 0x4, R10 ;  /* 0x0000000405047825 */ /* 0x002fcc00078e020a */
[----:B------:R1:W5:Y:S01]  /*0310*/  LDG.E.EL R4, desc[UR4][R4.64] ;  /* 0x0000000404047981 */ /* 0x000362000c2e1900 */
[----:B--2---:R-:W-:-:S04]  /*0320*/  FADD R6, RZ, -R6 ;  /* 0x80000006ff067221 */ /* 0x004fc80000000000 */
[----:B------:R-:W-:Y:S01]  /*0330*/  FMUL R6, R6, 1.4426950216293334961 ;  /* 0x3fb8aa3b06067820 */ /* 0x000fe20000400000 */
[----:B----4-:R-:W-:-:S04]  /*0340*/  FADD R8, RZ, -R8 ;  /* 0x80000008ff087221 */ /* 0x010fc80000000000 */
[----:B------:R-:W-:Y:S01]  /*0350*/  FSETP.GEU.AND P0, PT, R6, -126, PT ;  /* 0xc2fc00000600780b */ /* 0x000fe20003f0e000 */
[----:B------:R-:W-:-:S05]  /*0360*/  FMUL R8, R8, 1.4426950216293334961 ;  /* 0x3fb8aa3b08087820 */ /* 0x000fca0000400000 */
[----:B------:R-:W-:-:S07]  /*0370*/  FSETP.GEU.AND P1, PT, R8, -126, PT ;  /* 0xc2fc00000800780b */ /* 0x000fce0003f2e000 */
[----:B------:R-:W-:-:S04]  /*0380*/  @!P0 FMUL R6, R6, 0.5 ;  /* 0x3f00000006068820 */ /* 0x000fc80000400000 */
[----:B------:R-:W2:Y:S02]  /*0390*/  MUFU.EX2 R7, R6 ;  /* 0x0000000600077308 */ /* 0x000ea40000000800 */
[----:B------:R-:W-:-:S06]  /*03a0*/  @!P1 FMUL R8, R8, 0.5 ;  /* 0x3f00000008089820 */ /* 0x000fcc0000400000 */
[----:B---3--:R3:W4:Y:S01]  /*03b0*/  MUFU.EX2 R2, R8 ;  /* 0x0000000800027308 */ /* 0x0087220000000800 */
[----:B--2---:R-:W-:Y:S01]  /*03c0*/  @!P0 FMUL R7, R7, R7 ;  /* 0x0000000707078220 */ /* 0x004fe20000400000 */
[----:B---3--:R-:W-:-:S03]  /*03d0*/  HFMA2.MMA R8, -RZ, RZ, 1.625, 0 ;  /* 0x3e800000ff087435 */ /* 0x008fc600000001ff */
[----:B------:R-:W-:Y:S01]  /*03e0*/  FADD R7, R7, 1 ;  /* 0x3f80000007077421 */ /* 0x000fe20000000000 */
[----:B----4-:R-:W-:-:S04]  /*03f0*/  @!P1 FMUL R2, R2, R2 ;  /* 0x0000000202029220 */ /* 0x010fc80000400000 */
[----:B------:R-:W-:Y:S01]  /*0400*/  FSETP.GT.AND P0, PT, R7, 8.50705917302346158658e+37, PT ;  /* 0x7e8000000700780b */ /* 0x000fe20003f04000 */
[----:B------:R-:W-:-:S03]  /*0410*/  FADD R9, R2, 1 ;  /* 0x3f80000002097421 */ /* 0x000fc60000000000 */
[----:B------:R-:W-:Y:S01]  /*0420*/  FSEL R6, R8, 1, P0 ;  /* 0x3f80000008067808 */ /* 0x000fe20000000000 */
[----:B------:R-:W2:Y:S01]  /*0430*/  LDC.64 R2, c[0x0][0x210] ;  /* 0x00008400ff027b82 */ /* 0x000ea20000000a00 */
[----:B------:R-:W-:-:S04]  /*0440*/  FSETP.GT.AND P1, PT, R9, 8.50705917302346158658e+37, PT ;  /* 0x7e8000000900780b */ /* 0x000fc80003f24000 */
[----:B------:R-:W-:-:S03]  /*0450*/  FSEL R8, R8, 1, P1 ;  /* 0x3f80000008087808 */ /* 0x000fc60000800000 */
[----:B------:R-:W-:-:S06]  /*0460*/  @P0 FMUL R7, R7, 0.25 ;  /* 0x3e80000007070820 */ /* 0x000fcc0000400000 */
[----:B------:R-:W1:Y:S01]  /*0470*/  MUFU.RCP R7, R7 ;  /* 0x0000000700077308 */ /* 0x000e620000001000 */
[----:B------:R-:W-:-:S07]  /*0480*/  @P1 FMUL R9, R9, 0.25 ;  /* 0x3e80000009091820 */ /* 0x000fce0000400000 */
[----:B------:R-:W3:Y:S01]  /*0490*/  MUFU.RCP R10, R9 ;  /* 0x00000009000a7308 */ /* 0x000ee20000001000 */
[----:B--2---:R-:W-:-:S04]  /*04a0*/  IMAD.WIDE R2, R0, 0x4, R2 ;  /* 0x0000000400027825 */ /* 0x004fc800078e0202 */
[----:B-1----:R-:W-:-:S04]  /*04b0*/  FMUL R5, R7, R6 ;  /* 0x0000000607057220 */ /* 0x002fc80000400000 */
[----:B---3--:R-:W-:-:S04]  /*04c0*/  FFMA R8, R10, R8, -R5 ;  /* 0x000000080a087223 */ /* 0x008fc80000000805 */
[----:B-----5:R-:W-:-:S04]  /*04d0*/  FFMA R5, R12, R8, R5 ;  /* 0x000000080c057223 */ /* 0x020fc80000000005 */
[----:B------:R-:W-:-:S04]  /*04e0*/  FADD R6, R5, -R5 ;  /* 0x8000000505067221 */ /* 0x000fc80000000000 */
[----:B------:R-:W-:-:S05]  /*04f0*/  FFMA R5, R4, R6, R5 ;  /* 0x0000000604057223 */ /* 0x000fca0000000005 */
[----:B------:R-:W-:Y:S01]  /*0500*/  STG.E desc[UR4][R2.64], R5 ;  /* 0x0000000502007986 */ /* 0x000fe2000c101904 */
[----:B------:R-:W-:Y:S05]  /*0510*/  EXIT ;  /* 0x000000000000794d */ /* 0x000fea0003800000 */
.L_x_0:
[----:B------:R-:W-:-:S00]  /*0520*/  BRA `(.L_x_0) ;  /* 0xfffffffc00fc7947 */ /* 0x000fc0000383ffff */
[----:B------:R-:W-:-:S00]  /*0530*/  NOP ;  /* 0x0000000000007918 */ /* 0x000fc00000000000 */
        /* <DEDUP_REMOVED lines=12> */
.L_x_1:


//--------------------- .nv.constant0.triton_poi_fused__unsafe_index_add_mul_sub_11 --------------------------
	.section	.nv.constant0.triton_poi_fused__unsafe_index_add_mul_sub_11,"a",@progbits
	.sectionflags	@""
	.align	4
.nv.constant0.triton_poi_fused__unsafe_index_add_mul_sub_11:
	.zero		596
